//
// Generated by NVIDIA NVVM Compiler
//
// Compiler Build ID: CL-36424714
// Cuda compilation tools, release 13.0, V13.0.88
// Based on NVVM 20.0.0
//

.version 9.0
.target sm_100
.address_size 64

	// .globl	_Z22cuda_compute_next_stepidPd

.visible .entry _Z22cuda_compute_next_stepidPd(
	.param .u32 _Z22cuda_compute_next_stepidPd_param_0,
	.param .f64 _Z22cuda_compute_next_stepidPd_param_1,
	.param .u64 .ptr .align 1 _Z22cuda_compute_next_stepidPd_param_2
)
{
	.reg .pred 	%p<2>;
	.reg .b32 	%r<9>;
	.reg .b64 	%rd<11>;
	.reg .b64 	%fd<12>;

	ld.param.u32 	%r2, [_Z22cuda_compute_next_stepidPd_param_0];
	ld.param.f64 	%fd1, [_Z22cuda_compute_next_stepidPd_param_1];
	ld.param.u64 	%rd1, [_Z22cuda_compute_next_stepidPd_param_2];
	mov.u32 	%r3, %ctaid.x;
	mov.u32 	%r4, %ntid.x;
	mov.u32 	%r5, %tid.x;
	mad.lo.s32 	%r1, %r3, %r4, %r5;
	setp.ge.s32 	%p1, %r1, %r2;
	@%p1 bra 	$L__BB0_2;
	cvta.to.global.u64 	%rd2, %rd1;
	add.s32 	%r6, %r2, %r1;
	mul.wide.s32 	%rd3, %r6, 8;
	add.s64 	%rd4, %rd2, %rd3;
	ld.global.f64 	%fd2, [%rd4+24];
	add.f64 	%fd3, %fd2, %fd2;
	mul.wide.s32 	%rd5, %r1, 8;
	add.s64 	%rd6, %rd2, %rd5;
	ld.global.f64 	%fd4, [%rd6+8];
	sub.f64 	%fd5, %fd3, %fd4;
	mul.f64 	%fd6, %fd1, %fd1;
	mul.wide.s32 	%rd7, %r2, 8;
	add.s64 	%rd8, %rd6, %rd7;
	ld.global.f64 	%fd7, [%rd8+16];
	sub.f64 	%fd8, %fd7, %fd3;
	ld.global.f64 	%fd9, [%rd4+32];
	add.f64 	%fd10, %fd9, %fd8;
	fma.rn.f64 	%fd11, %fd6, %fd10, %fd5;
	shl.b32 	%r7, %r2, 1;
	add.s32 	%r8, %r7, 4;
	mul.wide.s32 	%rd9, %r8, 8;
	add.s64 	%rd10, %rd6, %rd9;
	st.global.f64 	[%rd10+8], %fd11;
$L__BB0_2:
	ret;

}
	// .globl	_Z17cuda_kernel_shiftiPd
.visible .entry _Z17cuda_kernel_shiftiPd(
	.param .u32 _Z17cuda_kernel_shiftiPd_param_0,
	.param .u64 .ptr .align 1 _Z17cuda_kernel_shiftiPd_param_1
)
{
	.reg .pred 	%p<2>;
	.reg .b32 	%r<8>;
	.reg .b64 	%rd<12>;
	.reg .b64 	%fd<3>;

	ld.param.u32 	%r3, [_Z17cuda_kernel_shiftiPd_param_0];
	ld.param.u64 	%rd1, [_Z17cuda_kernel_shiftiPd_param_1];
	mov.u32 	%r4, %ctaid.x;
	mov.u32 	%r5, %ntid.x;
	mov.u32 	%r6, %tid.x;
	mad.lo.s32 	%r1, %r4, %r5, %r6;
	add.s32 	%r2, %r3, 2;
	setp.ge.s32 	%p1, %r1, %r2;
	@%p1 bra 	$L__BB1_2;
	cvta.to.global.u64 	%rd2, %rd1;
	cvt.s64.s32 	%rd3, %r1;
	cvt.s64.s32 	%rd4, %r3;
	add.s64 	%rd5, %rd4, %rd3;
	shl.b64 	%rd6, %rd5, 3;
	add.s64 	%rd7, %rd2, %rd6;
	ld.global.f64 	%fd1, [%rd7+16];
	mul.wide.s32 	%rd8, %r1, 8;
	add.s64 	%rd9, %rd2, %rd8;
	st.global.f64 	[%rd9], %fd1;
	shl.b32 	%r7, %r2, 1;
	mul.wide.s32 	%rd10, %r7, 8;
	add.s64 	%rd11, %rd9, %rd10;
	ld.global.f64 	%fd2, [%rd11];
	st.global.f64 	[%rd7+16], %fd2;
$L__BB1_2:
	ret;

}


// ===== COMPILED SASS (sm_100) =====

	.target	sm_100

	.elftype	@"ET_EXEC"


//--------------------- .note.nv.tkinfo           --------------------------
	.section	.note.nv.tkinfo,"",@"SHT_NOTE"
	.sectionflags	@"SHF_NOTE_NV_TKINFO"
	.tkinfo
        /*0018*/ 	.word	0x00000002
        /*0030*/ 	.string	""
        /*0030*/ 	.string	"ptxas"
        /*0030*/ 	.string	"Cuda compilation tools, release 13.0, V13.0.88"
        /*0030*/ 	.string	"Build cuda_13.0.r13.0/compiler.36424714_0"
        /*0030*/ 	.string	"-arch sm_100 -m 64 "



//--------------------- .note.nv.cuinfo           --------------------------
	.section	.note.nv.cuinfo,"",@"SHT_NOTE"
	.sectionflags	@"SHF_NOTE_NV_CUINFO"
        /*0018*/ 	.short	0x0002
        /*001a*/ 	.short	0x0064
        /*001c*/ 	.short	0x0082
	.zero		2


//--------------------- .nv.info                  --------------------------
	.section	.nv.info,"",@"SHT_CUDA_INFO"
	.align	4


	//----- nvinfo : EIATTR_REGCOUNT
	.align		4
        /*0000*/ 	.byte	0x04, 0x2f
        /*0002*/ 	.short	(.L_1 - .L_0)
	.align		4
.L_0:
        /*0004*/ 	.word	index@(_Z22cuda_compute_next_stepidPd)
        /*0008*/ 	.word	0x00000016


	//----- nvinfo : EIATTR_FRAME_SIZE
	.align		4
.L_1:
        /*000c*/ 	.byte	0x04, 0x11
        /*000e*/ 	.short	(.L_3 - .L_2)
	.align		4
.L_2:
        /*0010*/ 	.word	index@(_Z22cuda_compute_next_stepidPd)
        /*0014*/ 	.word	0x00000000


	//----- nvinfo : EIATTR_REGCOUNT
	.align		4
.L_3:
        /*0018*/ 	.byte	0x04, 0x2f
        /*001a*/ 	.short	(.L_5 - .L_4)
	.align		4
.L_4:
        /*001c*/ 	.word	index@(_Z17cuda_kernel_shiftiPd)
        /*0020*/ 	.word	0x0000000c


	//----- nvinfo : EIATTR_FRAME_SIZE
	.align		4
.L_5:
        /*0024*/ 	.byte	0x04, 0x11
        /*0026*/ 	.short	(.L_7 - .L_6)
	.align		4
.L_6:
        /*0028*/ 	.word	index@(_Z17cuda_kernel_shiftiPd)
        /*002c*/ 	.word	0x00000000


	//----- nvinfo : EIATTR_MIN_STACK_SIZE
	.align		4
.L_7:
        /*0030*/ 	.byte	0x04, 0x12
        /*0032*/ 	.short	(.L_9 - .L_8)
	.align		4
.L_8:
        /*0034*/ 	.word	index@(_Z17cuda_kernel_shiftiPd)
        /*0038*/ 	.word	0x00000000


	//----- nvinfo : EIATTR_MIN_STACK_SIZE
	.align		4
.L_9:
        /*003c*/ 	.byte	0x04, 0x12
        /*003e*/ 	.short	(.L_11 - .L_10)
	.align		4
.L_10:
        /*0040*/ 	.word	index@(_Z22cuda_compute_next_stepidPd)
        /*0044*/ 	.word	0x00000000
.L_11:


//--------------------- .nv.compat                --------------------------
	.section	.nv.compat,"",@"SHT_CUDA_COMPAT_INFO"
	.align	4
        /*0000*/ 	.byte	0x02, 0x09, 0x00, 0x00, 0x02, 0x02, 0x01, 0x00, 0x02, 0x05, 0x05, 0x00, 0x03, 0x07, 0x01, 0x01
        /*0010*/ 	.byte	0x02, 0x03, 0x00, 0x00, 0x02, 0x06, 0x01, 0x00, 0x04, 0x0b, 0x08, 0x00, 0x01, 0x00, 0x00, 0x00
        /*0020*/ 	.byte	0x00, 0x00, 0x00, 0x00


//--------------------- .nv.info._Z17cuda_kernel_shiftiPd --------------------------
	.section	.nv.info._Z17cuda_kernel_shiftiPd,"",@"SHT_CUDA_INFO"
	.sectionflags	@""
	.align	4


	//----- nvinfo : EIATTR_CUDA_API_VERSION
	.align		4
        /*0000*/ 	.byte	0x04, 0x37
        /*0002*/ 	.short	(.L_13 - .L_12)
.L_12:
        /*0004*/ 	.word	0x00000082


	//----- nvinfo : EIATTR_KPARAM_INFO
	.align		4
.L_13:
        /*0008*/ 	.byte	0x04, 0x17
        /*000a*/ 	.short	(.L_15 - .L_14)
.L_14:
        /*000c*/ 	.word	0x00000000
        /*0010*/ 	.short	0x0001
        /*0012*/ 	.short	0x0008
        /*0014*/ 	.byte	0x00, 0xf5, 0x21, 0x00


	//----- nvinfo : EIATTR_KPARAM_INFO
	.align		4
.L_15:
        /*0018*/ 	.byte	0x04, 0x17
        /*001a*/ 	.short	(.L_17 - .L_16)
.L_16:
        /*001c*/ 	.word	0x00000000
        /*0020*/ 	.short	0x0000
        /*0022*/ 	.short	0x0000
        /*0024*/ 	.byte	0x00, 0xf0, 0x11, 0x00


	//----- nvinfo : EIATTR_SPARSE_MMA_MASK
	.align		4
.L_17:
        /*0028*/ 	.byte	0x03, 0x50
        /*002a*/ 	.short	0x0000


	//----- nvinfo : EIATTR_MAXREG_COUNT
	.align		4
        /*002c*/ 	.byte	0x03, 0x1b
        /*002e*/ 	.short	0x00ff


	//----- nvinfo : EIATTR_MERCURY_ISA_VERSION
	.align		4
        /*0030*/ 	.byte	0x03, 0x5f
        /*0032*/ 	.short	0x0101


	//----- nvinfo : EIATTR_VRC_CTA_INIT_COUNT
	.align		4
        /*0034*/ 	.byte	0x02, 0x4a
	.zero		1
	.zero		1


	//----- nvinfo : EIATTR_EXIT_INSTR_OFFSETS
	.align		4
        /*0038*/ 	.byte	0x04, 0x1c
        /*003a*/ 	.short	(.L_19 - .L_18)


	//   ....[0]....
.L_18:
        /*003c*/ 	.word	0x00000080


	//   ....[1]....
        /*0040*/ 	.word	0x00000180


	//----- nvinfo : EIATTR_CBANK_PARAM_SIZE
	.align		4
.L_19:
        /*0044*/ 	.byte	0x03, 0x19
        /*0046*/ 	.short	0x0010


	//----- nvinfo : EIATTR_PARAM_CBANK
	.align		4
        /*0048*/ 	.byte	0x04, 0x0a
        /*004a*/ 	.short	(.L_21 - .L_20)
	.align		4
.L_20:
        /*004c*/ 	.word	index@(.nv.constant0._Z17cuda_kernel_shiftiPd)
        /*0050*/ 	.short	0x0380
        /*0052*/ 	.short	0x0010


	//----- nvinfo : EIATTR_SW_WAR
	.align		4
.L_21:
        /*0054*/ 	.byte	0x04, 0x36
        /*0056*/ 	.short	(.L_23 - .L_22)
.L_22:
        /*0058*/ 	.word	0x00000008
.L_23:


//--------------------- .nv.info._Z22cuda_compute_next_stepidPd --------------------------
	.section	.nv.info._Z22cuda_compute_next_stepidPd,"",@"SHT_CUDA_INFO"
	.sectionflags	@""
	.align	4


	//----- nvinfo : EIATTR_CUDA_API_VERSION
	.align		4
        /*0000*/ 	.byte	0x04, 0x37
        /*0002*/ 	.short	(.L_25 - .L_24)
.L_24:
        /*0004*/ 	.word	0x00000082


	//----- nvinfo : EIATTR_KPARAM_INFO
	.align		4
.L_25:
        /*0008*/ 	.byte	0x04, 0x17
        /*000a*/ 	.short	(.L_27 - .L_26)
.L_26:
        /*000c*/ 	.word	0x00000000
        /*0010*/ 	.short	0x0002
        /*0012*/ 	.short	0x0010
        /*0014*/ 	.byte	0x00, 0xf5, 0x21, 0x00


	//----- nvinfo : EIATTR_KPARAM_INFO
	.align		4
.L_27:
        /*0018*/ 	.byte	0x04, 0x17
        /*001a*/ 	.short	(.L_29 - .L_28)
.L_28:
        /*001c*/ 	.word	0x00000000
        /*0020*/ 	.short	0x0001
        /*0022*/ 	.short	0x0008
        /*0024*/ 	.byte	0x00, 0xf0, 0x21, 0x00


	//----- nvinfo : EIATTR_KPARAM_INFO
	.align		4
.L_29:
        /*0028*/ 	.byte	0x04, 0x17
        /*002a*/ 	.short	(.L_31 - .L_30)
.L_30:
        /*002c*/ 	.word	0x00000000
        /*0030*/ 	.short	0x0000
        /*0032*/ 	.short	0x0000
        /*0034*/ 	.byte	0x00, 0xf0, 0x11, 0x00


	//----- nvinfo : EIATTR_SPARSE_MMA_MASK
	.align		4
.L_31:
        /*0038*/ 	.byte	0x03, 0x50
        /*003a*/ 	.short	0x0000


	//----- nvinfo : EIATTR_MAXREG_COUNT
	.align		4
        /*003c*/ 	.byte	0x03, 0x1b
        /*003e*/ 	.short	0x00ff


	//----- nvinfo : EIATTR_MERCURY_ISA_VERSION
	.align		4
        /*0040*/ 	.byte	0x03, 0x5f
        /*0042*/ 	.short	0x0101


	//----- nvinfo : EIATTR_VRC_CTA_INIT_COUNT
	.align		4
        /*0044*/ 	.byte	0x02, 0x4a
	.zero		1
	.zero		1


	//----- nvinfo : EIATTR_EXIT_INSTR_OFFSETS
	.align		4
        /*0048*/ 	.byte	0x04, 0x1c
        /*004a*/ 	.short	(.L_33 - .L_32)


	//   ....[0]....
.L_32:
        /*004c*/ 	.word	0x00000070


	//   ....[1]....
        /*0050*/ 	.word	0x000001c0


	//----- nvinfo : EIATTR_CBANK_PARAM_SIZE
	.align		4
.L_33:
        /*0054*/ 	.byte	0x03, 0x19
        /*0056*/ 	.short	0x0018


	//----- nvinfo : EIATTR_PARAM_CBANK
	.align		4
        /*0058*/ 	.byte	0x04, 0x0a
        /*005a*/ 	.short	(.L_35 - .L_34)
	.align		4
.L_34:
        /*005c*/ 	.word	index@(.nv.constant0._Z22cuda_compute_next_stepidPd)
        /*0060*/ 	.short	0x0380
        /*0062*/ 	.short	0x0018


	//----- nvinfo : EIATTR_SW_WAR
	.align		4
.L_35:
        /*0064*/ 	.byte	0x04, 0x36
        /*0066*/ 	.short	(.L_37 - .L_36)
.L_36:
        /*0068*/ 	.word	0x00000008
.L_37:


//--------------------- .nv.callgraph             --------------------------
	.section	.nv.callgraph,"",@"SHT_CUDA_CALLGRAPH"
	.align	4
	.sectionentsize	8
	.align		4
        /*0000*/ 	.word	0x00000000
	.align		4
        /*0004*/ 	.word	0xffffffff
	.align		4
        /*0008*/ 	.word	0x00000000
	.align		4
        /*000c*/ 	.word	0xfffffffe
	.align		4
        /*0010*/ 	.word	0x00000000
	.align		4
        /*0014*/ 	.word	0xfffffffd
	.align		4
        /*0018*/ 	.word	0x00000000
	.align		4
        /*001c*/ 	.word	0xfffffffc


//--------------------- .text._Z17cuda_kernel_shiftiPd --------------------------
	.section	.text._Z17cuda_kernel_shiftiPd,"ax",@progbits
	.align	128
        .global         _Z17cuda_kernel_shiftiPd
        .type           _Z17cuda_kernel_shiftiPd,@function
        .size           _Z17cuda_kernel_shiftiPd,(.L_x_2 - _Z17cuda_kernel_shiftiPd)
        .other          _Z17cuda_kernel_shiftiPd,@"STO_CUDA_ENTRY STV_DEFAULT"
_Z17cuda_kernel_shiftiPd:
.text._Z17cuda_kernel_shiftiPd:
[----:B------:R-:W-:Y:S01]  /*0000*/  LDC R1, c[0x0][0x37c] ;  /* 0x0000df00ff017b82 */ /* 0x000fe20000000800 */
[----:B------:R-:W0:Y:S07]  /*0010*/  S2R R0, SR_TID.X ;  /* 0x0000000000007919 */ /* 0x000e2e0000002100 */
[----:B------:R-:W0:Y:S08]  /*0020*/  S2UR UR4, SR_CTAID.X ;  /* 0x00000000000479c3 */ /* 0x000e300000002500 */
[----:B------:R-:W0:Y:S08]  /*0030*/  LDC R9, c[0x0][0x360] ;  /* 0x0000d800ff097b82 */ /* 0x000e300000000800 */
[----:B------:R-:W1:Y:S01]  /*0040*/  LDC R4, c[0x0][0x380] ;  /* 0x0000e000ff047b82 */ /* 0x000e620000000800 */
[----:B0-----:R-:W-:-:S02]  /*0050*/  IMAD R9, R9, UR4, R0 ;  /* 0x0000000409097c24 */ /* 0x001fc4000f8e0200 */
[----:B-1----:R-:W-:-:S05]  /*0060*/  VIADD R0, R4, 0x2 ;  /* 0x0000000204007836 */ /* 0x002fca0000000000 */
[----:B------:R-:W-:-:S13]  /*0070*/  ISETP.GE.AND P0, PT, R9, R0, PT ;  /* 0x000000000900720c */ /* 0x000fda0003f06270 */
[----:B------:R-:W-:Y:S05]  /*0080*/  @P0 EXIT ;  /* 0x000000000000094d */ /* 0x000fea0003800000 */
[----:B------:R-:W0:Y:S01]  /*0090*/  LDCU.64 UR6, c[0x0][0x388] ;  /* 0x00007100ff0677ac */ /* 0x000e220008000a00 */
[----:B------:R-:W-:Y:S01]  /*00a0*/  SHF.R.S32.HI R2, RZ, 0x1f, R4 ;  /* 0x0000001fff027819 */ /* 0x000fe20000011404 */
[----:B------:R-:W1:Y:S01]  /*00b0*/  LDC.64 R6, c[0x0][0x388] ;  /* 0x0000e200ff067b82 */ /* 0x000e620000000a00 */
[C---:B------:R-:W-:Y:S01]  /*00c0*/  IADD3 R3, P0, PT, R9.reuse, R4, RZ ;  /* 0x0000000409037210 */ /* 0x040fe20007f1e0ff */
[----:B------:R-:W2:Y:S03]  /*00d0*/  LDCU.64 UR4, c[0x0][0x358] ;  /* 0x00006b00ff0477ac */ /* 0x000ea60008000a00 */
[----:B------:R-:W-:Y:S02]  /*00e0*/  LEA.HI.X.SX32 R4, R9, R2, 0x1, P0 ;  /* 0x0000000209047211 */ /* 0x000fe400000f0eff */
[----:B0-----:R-:W-:-:S04]  /*00f0*/  LEA R2, P0, R3, UR6, 0x3 ;  /* 0x0000000603027c11 */ /* 0x001fc8000f8018ff */
[----:B------:R-:W-:-:S05]  /*0100*/  LEA.HI.X R3, R3, UR7, R4, 0x3, P0 ;  /* 0x0000000703037c11 */ /* 0x000fca00080f1c04 */
[----:B--2---:R-:W2:Y:S01]  /*0110*/  LDG.E.64 R4, desc[UR4][R2.64+0x10] ;  /* 0x0000100402047981 */ /* 0x004ea2000c1e1b00 */
[----:B-1----:R-:W-:-:S04]  /*0120*/  IMAD.WIDE R6, R9, 0x8, R6 ;  /* 0x0000000809067825 */ /* 0x002fc800078e0206 */
[----:B------:R-:W-:-:S04]  /*0130*/  IMAD.SHL.U32 R9, R0, 0x2, RZ ;  /* 0x0000000200097824 */ /* 0x000fc800078e00ff */
[----:B------:R-:W-:Y:S01]  /*0140*/  IMAD.WIDE R8, R9, 0x8, R6 ;  /* 0x0000000809087825 */ /* 0x000fe200078e0206 */
[----:B--2---:R-:W-:Y:S05]  /*0150*/  STG.E.64 desc[UR4][R6.64], R4 ;  /* 0x0000000406007986 */ /* 0x004fea000c101b04 */
[----:B------:R-:W2:Y:S04]  /*0160*/  LDG.E.64 R8, desc[UR4][R8.64] ;  /* 0x0000000408087981 */ /* 0x000ea8000c1e1b00 */
[----:B--2---:R-:W-:Y:S01]  /*0170*/  STG.E.64 desc[UR4][R2.64+0x10], R8 ;  /* 0x0000100802007986 */ /* 0x004fe2000c101b04 */
[----:B------:R-:W-:Y:S05]  /*0180*/  EXIT ;  /* 0x000000000000794d */ /* 0x000fea0003800000 */
.L_x_0:
[----:B------:R-:W-:-:S00]  /*0190*/  BRA `(.L_x_0) ;  /* 0xfffffffc00fc7947 */ /* 0x000fc0000383ffff */
[----:B------:R-:W-:-:S00]  /*01a0*/  NOP ;  /* 0x0000000000007918 */ /* 0x000fc00000000000 */
        /* <DEDUP_REMOVED lines=13> */
.L_x_2:


//--------------------- .text._Z22cuda_compute_next_stepidPd --------------------------
	.section	.text._Z22cuda_compute_next_stepidPd,"ax",@progbits
	.align	128
        .global         _Z22cuda_compute_next_stepidPd
        .type           _Z22cuda_compute_next_stepidPd,@function
        .size           _Z22cuda_compute_next_stepidPd,(.L_x_3 - _Z22cuda_compute_next_stepidPd)
        .other          _Z22cuda_compute_next_stepidPd,@"STO_CUDA_ENTRY STV_DEFAULT"
_Z22cuda_compute_next_stepidPd:
.text._Z22cuda_compute_next_stepidPd:
[----:B------:R-:W-:Y:S01]  /*0000*/  LDC R1, c[0x0][0x37c] ;  /* 0x0000df00ff017b82 */ /* 0x000fe20000000800 */
[----:B------:R-:W0:Y:S07]  /*0010*/  S2R R3, SR_TID.X ;  /* 0x0000000000037919 */ /* 0x000e2e0000002100 */
[----:B------:R-:W0:Y:S08]  /*0020*/  S2UR UR4, SR_CTAID.X ;  /* 0x00000000000479c3 */ /* 0x000e300000002500 */
[----:B------:R-:W0:Y:S08]  /*0030*/  LDC R0, c[0x0][0x360] ;  /* 0x0000d800ff007b82 */ /* 0x000e300000000800 */
[----:B------:R-:W1:Y:S01]  /*0040*/  LDC R5, c[0x0][0x380] ;  /* 0x0000e000ff057b82 */ /* 0x000e620000000800 */
[----:B0-----:R-:W-:-:S05]  /*0050*/  IMAD R0, R0, UR4, R3 ;  /* 0x0000000400007c24 */ /* 0x001fca000f8e0203 */
[----:B-1----:R-:W-:-:S13]  /*0060*/  ISETP.GE.AND P0, PT, R0, R5, PT ;  /* 0x000000050000720c */ /* 0x002fda0003f06270 */
[----:B------:R-:W-:Y:S05]  /*0070*/  @P0 EXIT ;  /* 0x000000000000094d */ /* 0x000fea0003800000 */
[----:B------:R-:W0:Y:S01]  /*0080*/  LDC.64 R2, c[0x0][0x390] ;  /* 0x0000e400ff027b82 */ /* 0x000e220000000a00 */
[----:B------:R-:W1:Y:S01]  /*0090*/  LDCU.64 UR4, c[0x0][0x358] ;  /* 0x00006b00ff0477ac */ /* 0x000e620008000a00 */
[----:B------:R-:W-:-:S06]  /*00a0*/  IADD3 R7, PT, PT, R0, R5, RZ ;  /* 0x0000000500077210 */ /* 0x000fcc0007ffe0ff */
[----:B------:R-:W2:Y:S01]  /*00b0*/  LDC.64 R18, c[0x0][0x388] ;  /* 0x0000e200ff127b82 */ /* 0x000ea20000000a00 */
[----:B0-----:R-:W-:-:S04]  /*00c0*/  IMAD.WIDE R6, R7, 0x8, R2 ;  /* 0x0000000807067825 */ /* 0x001fc800078e0202 */
[----:B------:R-:W-:Y:S01]  /*00d0*/  IMAD.WIDE R2, R0, 0x8, R2 ;  /* 0x0000000800027825 */ /* 0x000fe200078e0202 */
[----:B-1----:R-:W3:Y:S04]  /*00e0*/  LDG.E.64 R8, desc[UR4][R6.64+0x18] ;  /* 0x0000180406087981 */ /* 0x002ee8000c1e1b00 */
[----:B------:R-:W4:Y:S01]  /*00f0*/  LDG.E.64 R10, desc[UR4][R2.64+0x8] ;  /* 0x00000804020a7981 */ /* 0x000f22000c1e1b00 */
[----:B------:R-:W-:-:S03]  /*0100*/  IMAD.WIDE R12, R5, 0x8, R2 ;  /* 0x00000008050c7825 */ /* 0x000fc600078e0202 */
[----:B------:R-:W5:Y:S04]  /*0110*/  LDG.E.64 R16, desc[UR4][R6.64+0x20] ;  /* 0x0000200406107981 */ /* 0x000f68000c1e1b00 */
[----:B------:R-:W2:Y:S01]  /*0120*/  LDG.E.64 R12, desc[UR4][R12.64+0x10] ;  /* 0x000010040c0c7981 */ /* 0x000ea2000c1e1b00 */
[----:B------:R-:W-:-:S05]  /*0130*/  LEA R5, R5, 0x4, 0x1 ;  /* 0x0000000405057811 */ /* 0x000fca00078e08ff */
[----:B------:R-:W-:Y:S01]  /*0140*/  IMAD.WIDE R4, R5, 0x8, R2 ;  /* 0x0000000805047825 */ /* 0x000fe200078e0202 */
[----:B---3--:R-:W-:-:S08]  /*0150*/  DADD R8, R8, R8 ;  /* 0x0000000008087229 */ /* 0x008fd00000000008 */
[C---:B--2---:R-:W-:Y:S02]  /*0160*/  DADD R14, -R8.reuse, R12 ;  /* 0x00000000080e7229 */ /* 0x044fe4000000010c */
[----:B----4-:R-:W-:Y:S02]  /*0170*/  DADD R10, R8, -R10 ;  /* 0x00000000080a7229 */ /* 0x010fe4000000080a */
[----:B------:R-:W-:-:S04]  /*0180*/  DMUL R8, R18, R18 ;  /* 0x0000001212087228 */ /* 0x000fc80000000000 */
[----:B-----5:R-:W-:-:S08]  /*0190*/  DADD R14, R14, R16 ;  /* 0x000000000e0e7229 */ /* 0x020fd00000000010 */
[----:B------:R-:W-:-:S07]  /*01a0*/  DFMA R8, R8, R14, R10 ;  /* 0x0000000e0808722b */ /* 0x000fce000000000a */
[----:B------:R-:W-:Y:S01]  /*01b0*/  STG.E.64 desc[UR4][R4.64+0x8], R8 ;  /* 0x0000080804007986 */ /* 0x000fe2000c101b04 */
[----:B------:R-:W-:Y:S05]  /*01c0*/  EXIT ;  /* 0x000000000000794d */ /* 0x000fea0003800000 */
.L_x_1:
        /* <DEDUP_REMOVED lines=11> */
.L_x_3:


//--------------------- .nv.shared.reserved.0     --------------------------
	.section	.nv.shared.reserved.0,"aw",@nobits
	.weak		__nv_reservedSMEM_offset_0_alias
	.size		__nv_reservedSMEM_offset_0_alias, 0, 64
	.other		__nv_reservedSMEM_offset_0_alias,@"STO_CUDA_RESERVED_SHARED STV_DEFAULT"
__nv_reservedSMEM_offset_0_alias:
	.zero		0
	.zero		64


//--------------------- .nv.constant0._Z17cuda_kernel_shiftiPd --------------------------
	.section	.nv.constant0._Z17cuda_kernel_shiftiPd,"a",@progbits
	.sectionflags	@""
	.align	4
.nv.constant0._Z17cuda_kernel_shiftiPd:
	.zero		912


//--------------------- .nv.constant0._Z22cuda_compute_next_stepidPd --------------------------
	.section	.nv.constant0._Z22cuda_compute_next_stepidPd,"a",@progbits
	.sectionflags	@""
	.align	4
.nv.constant0._Z22cuda_compute_next_stepidPd:
	.zero		920


//--------------------- SYMBOLS --------------------------

	.type		.nv.reservedSmem.offset0,@object
	.size		.nv.reservedSmem.offset0,0x4
